//
// Generated by NVIDIA NVVM Compiler
//
// Compiler Build ID: CL-36424714
// Cuda compilation tools, release 13.0, V13.0.88
// Based on NVVM 20.0.0
//

.version 9.0
.target sm_100
.address_size 64

	// .globl	_Z16transpose_kernelPfiS_
.global .attribute(.managed) .align 4 .u32 MAX_THREADS;
.global .attribute(.managed) .align 4 .u32 SIZE_SHM;
.global .attribute(.managed) .align 4 .u32 PADDING;
.global .attribute(.managed) .align 4 .u32 TILE_HEIGHT;
.extern .shared .align 16 .b8 tile[];

.visible .entry _Z16transpose_kernelPfiS_(
	.param .u64 .ptr .align 1 _Z16transpose_kernelPfiS__param_0,
	.param .u32 _Z16transpose_kernelPfiS__param_1,
	.param .u64 .ptr .align 1 _Z16transpose_kernelPfiS__param_2
)
{
	.reg .pred 	%p<21>;
	.reg .b32 	%r<69>;
	.reg .b32 	%f<3>;
	.reg .b64 	%rd<9>;

	ld.param.u64 	%rd3, [_Z16transpose_kernelPfiS__param_0];
	ld.param.u32 	%r30, [_Z16transpose_kernelPfiS__param_1];
	ld.param.u64 	%rd4, [_Z16transpose_kernelPfiS__param_2];
	mov.u32 	%r31, %ctaid.x;
	ld.global.u32 	%r1, [TILE_HEIGHT];
	shl.b32 	%r2, %r1, 1;
	mul.lo.s32 	%r3, %r2, %r31;
	mov.u32 	%r32, %ctaid.y;
	mul.lo.s32 	%r4, %r1, %r32;
	mov.u32 	%r5, %tid.x;
	setp.ge.s32 	%p3, %r5, %r2;
	@%p3 bra 	$L__BB0_9;
	mov.u32 	%r6, %tid.y;
	ld.global.u32 	%r33, [PADDING];
	add.s32 	%r7, %r2, %r33;
	ld.global.u32 	%r34, [MAX_THREADS];
	shr.s32 	%r35, %r34, 31;
	shr.u32 	%r36, %r35, 27;
	add.s32 	%r37, %r34, %r36;
	shr.s32 	%r8, %r37, 5;
	cvta.to.global.u64 	%rd1, %rd3;
	mov.u32 	%r59, %r5;
$L__BB0_2:
	setp.ge.s32 	%p4, %r6, %r1;
	@%p4 bra 	$L__BB0_8;
	add.s32 	%r10, %r59, %r3;
	setp.lt.s32 	%p5, %r10, 0;
	setp.ge.s32 	%p6, %r10, %r30;
	or.pred  	%p1, %p5, %p6;
	mov.u32 	%r60, %r6;
$L__BB0_4:
	add.s32 	%r12, %r60, %r4;
	@%p1 bra 	$L__BB0_7;
	setp.lt.s32 	%p7, %r12, 0;
	setp.ge.s32 	%p8, %r12, %r30;
	or.pred  	%p9, %p7, %p8;
	@%p9 bra 	$L__BB0_7;
	mad.lo.s32 	%r38, %r12, %r30, %r10;
	mul.wide.s32 	%rd5, %r38, 4;
	add.s64 	%rd6, %rd1, %rd5;
	ld.global.f32 	%f1, [%rd6];
	mad.lo.s32 	%r39, %r7, %r60, %r59;
	shl.b32 	%r40, %r39, 2;
	mov.u32 	%r41, tile;
	add.s32 	%r42, %r41, %r40;
	st.shared.f32 	[%r42], %f1;
$L__BB0_7:
	add.s32 	%r60, %r8, %r60;
	setp.lt.s32 	%p10, %r60, %r1;
	@%p10 bra 	$L__BB0_4;
$L__BB0_8:
	add.s32 	%r59, %r59, 32;
	setp.lt.s32 	%p11, %r59, %r2;
	@%p11 bra 	$L__BB0_2;
$L__BB0_9:
	bar.sync 	0;
	mov.u32 	%r62, %tid.y;
	ld.global.u32 	%r63, [TILE_HEIGHT];
	shl.b32 	%r43, %r63, 1;
	setp.ge.s32 	%p12, %r62, %r43;
	@%p12 bra 	$L__BB0_18;
	cvta.to.global.u64 	%rd2, %rd4;
$L__BB0_11:
	setp.ge.s32 	%p13, %r5, %r63;
	@%p13 bra 	$L__BB0_17;
	add.s32 	%r44, %r62, %r3;
	setp.lt.s32 	%p14, %r44, 0;
	setp.ge.s32 	%p15, %r44, %r30;
	or.pred  	%p2, %p14, %p15;
	mul.lo.s32 	%r19, %r44, %r30;
	mov.u32 	%r65, %r5;
$L__BB0_13:
	add.s32 	%r23, %r65, %r4;
	@%p2 bra 	$L__BB0_16;
	setp.lt.s32 	%p16, %r23, 0;
	setp.ge.s32 	%p17, %r23, %r30;
	or.pred  	%p18, %p16, %p17;
	@%p18 bra 	$L__BB0_16;
	shl.b32 	%r45, %r63, 1;
	ld.global.u32 	%r46, [PADDING];
	add.s32 	%r47, %r45, %r46;
	mad.lo.s32 	%r48, %r47, %r65, %r62;
	shl.b32 	%r49, %r48, 2;
	mov.u32 	%r50, tile;
	add.s32 	%r51, %r50, %r49;
	ld.shared.f32 	%f2, [%r51];
	add.s32 	%r52, %r23, %r19;
	mul.wide.s32 	%rd7, %r52, 4;
	add.s64 	%rd8, %rd2, %rd7;
	st.global.f32 	[%rd8], %f2;
	ld.global.u32 	%r63, [TILE_HEIGHT];
$L__BB0_16:
	ld.global.u32 	%r53, [MAX_THREADS];
	shr.s32 	%r54, %r53, 31;
	shr.u32 	%r55, %r54, 27;
	add.s32 	%r56, %r53, %r55;
	shr.s32 	%r57, %r56, 5;
	add.s32 	%r65, %r57, %r65;
	setp.lt.s32 	%p19, %r65, %r63;
	@%p19 bra 	$L__BB0_13;
$L__BB0_17:
	add.s32 	%r62, %r62, 32;
	shl.b32 	%r58, %r63, 1;
	setp.lt.s32 	%p20, %r62, %r58;
	@%p20 bra 	$L__BB0_11;
$L__BB0_18:
	bar.sync 	0;
	ret;

}


// ===== COMPILED SASS (sm_100) =====

	.target	sm_100

	.elftype	@"ET_EXEC"


//--------------------- .note.nv.tkinfo           --------------------------
	.section	.note.nv.tkinfo,"",@"SHT_NOTE"
	.sectionflags	@"SHF_NOTE_NV_TKINFO"
	.tkinfo
        /*0018*/ 	.word	0x00000002
        /*0030*/ 	.string	""
        /*0030*/ 	.string	"ptxas"
        /*0030*/ 	.string	"Cuda compilation tools, release 13.0, V13.0.88"
        /*0030*/ 	.string	"Build cuda_13.0.r13.0/compiler.36424714_0"
        /*0030*/ 	.string	"-arch sm_100 -m 64 "



//--------------------- .note.nv.cuinfo           --------------------------
	.section	.note.nv.cuinfo,"",@"SHT_NOTE"
	.sectionflags	@"SHF_NOTE_NV_CUINFO"
        /*0018*/ 	.short	0x0002
        /*001a*/ 	.short	0x0064
        /*001c*/ 	.short	0x0082
	.zero		2


//--------------------- .nv.info                  --------------------------
	.section	.nv.info,"",@"SHT_CUDA_INFO"
	.align	4


	//----- nvinfo : EIATTR_REGCOUNT
	.align		4
        /*0000*/ 	.byte	0x04, 0x2f
        /*0002*/ 	.short	(.L_5 - .L_4)
	.align		4
.L_4:
        /*0004*/ 	.word	index@(_Z16transpose_kernelPfiS_)
        /*0008*/ 	.word	0x00000017


	//----- nvinfo : EIATTR_FRAME_SIZE
	.align		4
.L_5:
        /*000c*/ 	.byte	0x04, 0x11
        /*000e*/ 	.short	(.L_7 - .L_6)
	.align		4
.L_6:
        /*0010*/ 	.word	index@(_Z16transpose_kernelPfiS_)
        /*0014*/ 	.word	0x00000000


	//----- nvinfo : EIATTR_MIN_STACK_SIZE
	.align		4
.L_7:
        /*0018*/ 	.byte	0x04, 0x12
        /*001a*/ 	.short	(.L_9 - .L_8)
	.align		4
.L_8:
        /*001c*/ 	.word	index@(_Z16transpose_kernelPfiS_)
        /*0020*/ 	.word	0x00000000
.L_9:


//--------------------- .nv.compat                --------------------------
	.section	.nv.compat,"",@"SHT_CUDA_COMPAT_INFO"
	.align	4
        /*0000*/ 	.byte	0x02, 0x09, 0x00, 0x00, 0x02, 0x02, 0x01, 0x00, 0x02, 0x05, 0x05, 0x00, 0x03, 0x07, 0x01, 0x01
        /*0010*/ 	.byte	0x02, 0x03, 0x00, 0x00, 0x02, 0x06, 0x01, 0x00, 0x04, 0x0b, 0x08, 0x00, 0x09, 0x00, 0x00, 0x00
        /*0020*/ 	.byte	0x00, 0x00, 0x00, 0x00


//--------------------- .nv.info._Z16transpose_kernelPfiS_ --------------------------
	.section	.nv.info._Z16transpose_kernelPfiS_,"",@"SHT_CUDA_INFO"
	.sectionflags	@""
	.align	4


	//----- nvinfo : EIATTR_CUDA_API_VERSION
	.align		4
        /*0000*/ 	.byte	0x04, 0x37
        /*0002*/ 	.short	(.L_11 - .L_10)
.L_10:
        /*0004*/ 	.word	0x00000082


	//----- nvinfo : EIATTR_KPARAM_INFO
	.align		4
.L_11:
        /*0008*/ 	.byte	0x04, 0x17
        /*000a*/ 	.short	(.L_13 - .L_12)
.L_12:
        /*000c*/ 	.word	0x00000000
        /*0010*/ 	.short	0x0002
        /*0012*/ 	.short	0x0010
        /*0014*/ 	.byte	0x00, 0xf5, 0x21, 0x00


	//----- nvinfo : EIATTR_KPARAM_INFO
	.align		4
.L_13:
        /*0018*/ 	.byte	0x04, 0x17
        /*001a*/ 	.short	(.L_15 - .L_14)
.L_14:
        /*001c*/ 	.word	0x00000000
        /*0020*/ 	.short	0x0001
        /*0022*/ 	.short	0x0008
        /*0024*/ 	.byte	0x00, 0xf0, 0x11, 0x00


	//----- nvinfo : EIATTR_KPARAM_INFO
	.align		4
.L_15:
        /*0028*/ 	.byte	0x04, 0x17
        /*002a*/ 	.short	(.L_17 - .L_16)
.L_16:
        /*002c*/ 	.word	0x00000000
        /*0030*/ 	.short	0x0000
        /*0032*/ 	.short	0x0000
        /*0034*/ 	.byte	0x00, 0xf5, 0x21, 0x00


	//----- nvinfo : EIATTR_SPARSE_MMA_MASK
	.align		4
.L_17:
        /*0038*/ 	.byte	0x03, 0x50
        /*003a*/ 	.short	0x0000


	//----- nvinfo : EIATTR_MAXREG_COUNT
	.align		4
        /*003c*/ 	.byte	0x03, 0x1b
        /*003e*/ 	.short	0x00ff


	//----- nvinfo : EIATTR_NUM_BARRIERS
	.align		4
        /*0040*/ 	.byte	0x02, 0x4c
        /*0042*/ 	.byte	0x01
	.zero		1


	//----- nvinfo : EIATTR_MERCURY_ISA_VERSION
	.align		4
        /*0044*/ 	.byte	0x03, 0x5f
        /*0046*/ 	.short	0x0101


	//----- nvinfo : EIATTR_VRC_CTA_INIT_COUNT
	.align		4
        /*0048*/ 	.byte	0x02, 0x4a
	.zero		1
	.zero		1


	//----- nvinfo : EIATTR_EXIT_INSTR_OFFSETS
	.align		4
        /*004c*/ 	.byte	0x04, 0x1c
        /*004e*/ 	.short	(.L_19 - .L_18)


	//   ....[0]....
.L_18:
        /*0050*/ 	.word	0x000006e0


	//----- nvinfo : EIATTR_CRS_STACK_SIZE
	.align		4
.L_19:
        /*0054*/ 	.byte	0x04, 0x1e
        /*0056*/ 	.short	(.L_21 - .L_20)
.L_20:
        /*0058*/ 	.word	0x00000000


	//----- nvinfo : EIATTR_CBANK_PARAM_SIZE
	.align		4
.L_21:
        /*005c*/ 	.byte	0x03, 0x19
        /*005e*/ 	.short	0x0018


	//----- nvinfo : EIATTR_PARAM_CBANK
	.align		4
        /*0060*/ 	.byte	0x04, 0x0a
        /*0062*/ 	.short	(.L_23 - .L_22)
	.align		4
.L_22:
        /*0064*/ 	.word	index@(.nv.constant0._Z16transpose_kernelPfiS_)
        /*0068*/ 	.short	0x0380
        /*006a*/ 	.short	0x0018


	//----- nvinfo : EIATTR_SW_WAR
	.align		4
.L_23:
        /*006c*/ 	.byte	0x04, 0x36
        /*006e*/ 	.short	(.L_25 - .L_24)
.L_24:
        /*0070*/ 	.word	0x00000008
.L_25:


//--------------------- .nv.callgraph             --------------------------
	.section	.nv.callgraph,"",@"SHT_CUDA_CALLGRAPH"
	.align	4
	.sectionentsize	8
	.align		4
        /*0000*/ 	.word	0x00000000
	.align		4
        /*0004*/ 	.word	0xffffffff
	.align		4
        /*0008*/ 	.word	0x00000000
	.align		4
        /*000c*/ 	.word	0xfffffffe
	.align		4
        /*0010*/ 	.word	0x00000000
	.align		4
        /*0014*/ 	.word	0xfffffffd
	.align		4
        /*0018*/ 	.word	0x00000000
	.align		4
        /*001c*/ 	.word	0xfffffffc


//--------------------- .nv.constant4             --------------------------
	.section	.nv.constant4,"a",@progbits
	.align	8
	.align		8
.nv.constant4:
        /*0000*/ 	.dword	MAX_THREADS
	.align		8
        /*0008*/ 	.dword	SIZE_SHM
	.align		8
        /*0010*/ 	.dword	PADDING
	.align		8
        /*0018*/ 	.dword	TILE_HEIGHT


//--------------------- .text._Z16transpose_kernelPfiS_ --------------------------
	.section	.text._Z16transpose_kernelPfiS_,"ax",@progbits
	.align	128
        .global         _Z16transpose_kernelPfiS_
        .type           _Z16transpose_kernelPfiS_,@function
        .size           _Z16transpose_kernelPfiS_,(.L_x_17 - _Z16transpose_kernelPfiS_)
        .other          _Z16transpose_kernelPfiS_,@"STO_CUDA_ENTRY STV_DEFAULT"
_Z16transpose_kernelPfiS_:
.text._Z16transpose_kernelPfiS_:
[----:B------:R-:W-:Y:S08]  /*0000*/  LDC R1, c[0x0][0x37c] ;  /* 0x0000df00ff017b82 */ /* 0x000ff00000000800 */
[----:B------:R-:W0:Y:S01]  /*0010*/  LDC.64 R4, c[0x4][0x18] ;  /* 0x01000600ff047b82 */ /* 0x000e220000000a00 */
[----:B------:R-:W0:Y:S02]  /*0020*/  LDCU.64 UR6, c[0x0][0x358] ;  /* 0x00006b00ff0677ac */ /* 0x000e240008000a00 */
[----:B0-----:R-:W2:Y:S05]  /*0030*/  LDG.E R8, desc[UR6][R4.64] ;  /* 0x0000000604087981 */ /* 0x001eaa000c1e1900 */
[----:B------:R-:W0:Y:S01]  /*0040*/  S2UR UR5, SR_CTAID.Y ;  /* 0x00000000000579c3 */ /* 0x000e220000002600 */
[----:B------:R-:W-:Y:S01]  /*0050*/  BSSY.RECONVERGENT B0, `(.L_x_0) ;  /* 0x0000032000007945 */ /* 0x000fe20003800200 */
[----:B------:R-:W1:Y:S06]  /*0060*/  S2R R0, SR_TID.X ;  /* 0x0000000000007919 */ /* 0x000e6c0000002100 */
[----:B------:R-:W3:Y:S01]  /*0070*/  S2UR UR4, SR_CTAID.X ;  /* 0x00000000000479c3 */ /* 0x000ee20000002500 */
[----:B--2---:R-:W-:-:S02]  /*0080*/  IMAD.SHL.U32 R9, R8, 0x2, RZ ;  /* 0x0000000208097824 */ /* 0x004fc400078e00ff */
[----:B0-----:R-:W-:Y:S02]  /*0090*/  IMAD R2, R8, UR5, RZ ;  /* 0x0000000508027c24 */ /* 0x001fe4000f8e02ff */
[----:B---3--:R-:W-:Y:S01]  /*00a0*/  IMAD R3, R9, UR4, RZ ;  /* 0x0000000409037c24 */ /* 0x008fe2000f8e02ff */
[----:B-1----:R-:W-:-:S13]  /*00b0*/  ISETP.GE.AND P0, PT, R0, R9, PT ;  /* 0x000000090000720c */ /* 0x002fda0003f06270 */
[----:B------:R-:W-:Y:S05]  /*00c0*/  @P0 BRA `(.L_x_1) ;  /* 0x0000000000a80947 */ /* 0x000fea0003800000 */
[----:B------:R-:W0:Y:S08]  /*00d0*/  LDC.64 R6, c[0x4][RZ] ;  /* 0x01000000ff067b82 */ /* 0x000e300000000a00 */
[----:B------:R-:W1:Y:S01]  /*00e0*/  LDC.64 R4, c[0x4][0x10] ;  /* 0x01000400ff047b82 */ /* 0x000e620000000a00 */
[----:B0-----:R-:W2:Y:S04]  /*00f0*/  LDG.E R6, desc[UR6][R6.64] ;  /* 0x0000000606067981 */ /* 0x001ea8000c1e1900 */
[----:B-1----:R-:W3:Y:S01]  /*0100*/  LDG.E R4, desc[UR6][R4.64] ;  /* 0x0000000604047981 */ /* 0x002ee2000c1e1900 */
[----:B------:R-:W-:Y:S01]  /*0110*/  IMAD.MOV.U32 R12, RZ, RZ, R0 ;  /* 0x000000ffff0c7224 */ /* 0x000fe200078e0000 */
[----:B------:R-:W0:Y:S01]  /*0120*/  S2R R17, SR_TID.Y ;  /* 0x0000000000117919 */ /* 0x000e220000002200 */
[----:B--2---:R-:W-:-:S04]  /*0130*/  SHF.R.S32.HI R11, RZ, 0x1f, R6 ;  /* 0x0000001fff0b7819 */ /* 0x004fc80000011406 */
[----:B------:R-:W-:Y:S01]  /*0140*/  LEA.HI R11, R11, R6, RZ, 0x5 ;  /* 0x000000060b0b7211 */ /* 0x000fe200078f28ff */
[----:B0--3--:R-:W-:-:S07]  /*0150*/  IMAD.IADD R10, R9, 0x1, R4 ;  /* 0x00000001090a7824 */ /* 0x009fce00078e0204 */
.L_x_7:
[----:B------:R-:W-:Y:S01]  /*0160*/  ISETP.GE.AND P0, PT, R17, R8, PT ;  /* 0x000000081100720c */ /* 0x000fe20003f06270 */
[----:B------:R-:W-:-:S12]  /*0170*/  BSSY.RECONVERGENT B1, `(.L_x_2) ;  /* 0x000001c000017945 */ /* 0x000fd80003800200 */
[----:B0-2---:R-:W-:Y:S05]  /*0180*/  @P0 BRA `(.L_x_3) ;  /* 0x0000000000680947 */ /* 0x005fea0003800000 */
[----:B------:R-:W0:Y:S01]  /*0190*/  LDCU UR4, c[0x0][0x388] ;  /* 0x00007100ff0477ac */ /* 0x000e220008000800 */
[----:B------:R-:W1:Y:S01]  /*01a0*/  LDC R18, c[0x0][0x388] ;  /* 0x0000e200ff127b82 */ /* 0x000e620000000800 */
[----:B------:R-:W-:Y:S02]  /*01b0*/  IMAD.IADD R16, R3, 0x1, R12 ;  /* 0x0000000103107824 */ /* 0x000fe400078e020c */
[----:B------:R-:W-:-:S05]  /*01c0*/  IMAD.MOV.U32 R13, RZ, RZ, R17 ;  /* 0x000000ffff0d7224 */ /* 0x000fca00078e0011 */
[----:B------:R-:W2:Y:S01]  /*01d0*/  LDC.64 R4, c[0x0][0x380] ;  /* 0x0000e000ff047b82 */ /* 0x000ea20000000a00 */
[----:B0-----:R-:W-:-:S04]  /*01e0*/  ISETP.GE.AND P0, PT, R16, UR4, PT ;  /* 0x0000000410007c0c */ /* 0x001fc8000bf06270 */
[----:B------:R-:W-:-:S13]  /*01f0*/  ISETP.LT.OR P0, PT, R16, RZ, P0 ;  /* 0x000000ff1000720c */ /* 0x000fda0000701670 */
.L_x_6:
[----:B------:R-:W-:Y:S01]  /*0200*/  IMAD.IADD R7, R2, 0x1, R13 ;  /* 0x0000000102077824 */ /* 0x000fe200078e020d */
[----:B------:R-:W-:Y:S04]  /*0210*/  BSSY.RECONVERGENT B2, `(.L_x_4) ;  /* 0x000000e000027945 */ /* 0x000fe80003800200 */
[----:B-1----:R-:W-:-:S04]  /*0220*/  ISETP.GE.AND P1, PT, R7, R18, PT ;  /* 0x000000120700720c */ /* 0x002fc80003f26270 */
[----:B------:R-:W-:-:S04]  /*0230*/  ISETP.LT.OR P1, PT, R7, RZ, P1 ;  /* 0x000000ff0700720c */ /* 0x000fc80000f21670 */
[----:B------:R-:W-:-:S13]  /*0240*/  PLOP3.LUT P1, PT, P0, P1, PT, 0xf8, 0x8f ;  /* 0x00000000008f781c */ /* 0x000fda0000723f70 */
[----:B0-----:R-:W-:Y:S05]  /*0250*/  @P1 BRA `(.L_x_5) ;  /* 0x0000000000241947 */ /* 0x001fea0003800000 */
[----:B------:R-:W-:-:S04]  /*0260*/  IMAD R7, R7, R18, R16 ;  /* 0x0000001207077224 */ /* 0x000fc800078e0210 */
[----:B--2---:R-:W-:-:S06]  /*0270*/  IMAD.WIDE R6, R7, 0x4, R4 ;  /* 0x0000000407067825 */ /* 0x004fcc00078e0204 */
[----:B------:R-:W2:Y:S01]  /*0280*/  LDG.E R6, desc[UR6][R6.64] ;  /* 0x0000000606067981 */ /* 0x000ea2000c1e1900 */
[----:B------:R-:W0:Y:S01]  /*0290*/  S2UR UR5, SR_CgaCtaId ;  /* 0x00000000000579c3 */ /* 0x000e220000008800 */
[----:B------:R-:W-:Y:S01]  /*02a0*/  UMOV UR4, 0x400 ;  /* 0x0000040000047882 */ /* 0x000fe20000000000 */
[----:B------:R-:W-:Y:S01]  /*02b0*/  IMAD R14, R10, R13, R12 ;  /* 0x0000000d0a0e7224 */ /* 0x000fe200078e020c */
[----:B0-----:R-:W-:-:S06]  /*02c0*/  ULEA UR4, UR5, UR4, 0x18 ;  /* 0x0000000405047291 */ /* 0x001fcc000f8ec0ff */
[----:B------:R-:W-:-:S05]  /*02d0*/  LEA R15, R14, UR4, 0x2 ;  /* 0x000000040e0f7c11 */ /* 0x000fca000f8e10ff */
[----:B--2---:R0:W-:Y:S02]  /*02e0*/  STS [R15], R6 ;  /* 0x000000060f007388 */ /* 0x0041e40000000800 */
.L_x_5:
[----:B------:R-:W-:Y:S05]  /*02f0*/  BSYNC.RECONVERGENT B2 ;  /* 0x0000000000027941 */ /* 0x000fea0003800200 */
.L_x_4:
[----:B------:R-:W-:-:S04]  /*0300*/  LEA.HI.SX32 R13, R11, R13, 0x1b ;  /* 0x0000000d0b0d7211 */ /* 0x000fc800078fdaff */
[----:B------:R-:W-:-:S13]  /*0310*/  ISETP.GE.AND P1, PT, R13, R8, PT ;  /* 0x000000080d00720c */ /* 0x000fda0003f26270 */
[----:B------:R-:W-:Y:S05]  /*0320*/  @!P1 BRA `(.L_x_6) ;  /* 0xfffffffc00b49947 */ /* 0x000fea000383ffff */
.L_x_3:
[----:B------:R-:W-:Y:S05]  /*0330*/  BSYNC.RECONVERGENT B1 ;  /* 0x0000000000017941 */ /* 0x000fea0003800200 */
.L_x_2:
[----:B------:R-:W-:-:S05]  /*0340*/  VIADD R12, R12, 0x20 ;  /* 0x000000200c0c7836 */ /* 0x000fca0000000000 */
[----:B------:R-:W-:-:S13]  /*0350*/  ISETP.GE.AND P0, PT, R12, R9, PT ;  /* 0x000000090c00720c */ /* 0x000fda0003f06270 */
[----:B------:R-:W-:Y:S05]  /*0360*/  @!P0 BRA `(.L_x_7) ;  /* 0xfffffffc007c8947 */ /* 0x000fea000383ffff */
.L_x_1:
[----:B------:R-:W-:Y:S05]  /*0370*/  BSYNC.RECONVERGENT B0 ;  /* 0x0000000000007941 */ /* 0x000fea0003800200 */
.L_x_0:
[----:B--2---:R-:W1:Y:S08]  /*0380*/  LDC.64 R4, c[0x4][0x18] ;  /* 0x01000600ff047b82 */ /* 0x004e700000000a00 */
[----:B------:R-:W-:Y:S06]  /*0390*/  BAR.SYNC.DEFER_BLOCKING 0x0 ;  /* 0x0000000000007b1d */ /* 0x000fec0000010000 */
[----:B-1----:R-:W0:Y:S01]  /*03a0*/  LDG.E R4, desc[UR6][R4.64] ;  /* 0x0000000604047981 */ /* 0x002e22000c1e1900 */
[----:B------:R-:W-:Y:S01]  /*03b0*/  BSSY.RECONVERGENT B0, `(.L_x_8) ;  /* 0x0000031000007945 */ /* 0x000fe20003800200 */
[----:B------:R-:W1:Y:S01]  /*03c0*/  S2R R8, SR_TID.Y ;  /* 0x0000000000087919 */ /* 0x000e620000002200 */
[----:B0-----:R-:W-:-:S05]  /*03d0*/  IMAD.SHL.U32 R6, R4, 0x2, RZ ;  /* 0x0000000204067824 */ /* 0x001fca00078e00ff */
[----:B-1----:R-:W-:-:S13]  /*03e0*/  ISETP.GE.AND P0, PT, R8, R6, PT ;  /* 0x000000060800720c */ /* 0x002fda0003f06270 */
[----:B------:R-:W-:Y:S05]  /*03f0*/  @P0 BRA `(.L_x_9) ;  /* 0x0000000000b00947 */ /* 0x000fea0003800000 */
[----:B------:R-:W-:-:S07]  /*0400*/  IMAD.MOV.U32 R15, RZ, RZ, R4 ;  /* 0x000000ffff0f7224 */ /* 0x000fce00078e0004 */
.L_x_15:
[----:B------:R-:W-:Y:S01]  /*0410*/  ISETP.GE.AND P0, PT, R0, R15, PT ;  /* 0x0000000f0000720c */ /* 0x000fe20003f06270 */
[----:B------:R-:W-:-:S12]  /*0420*/  BSSY.RECONVERGENT B1, `(.L_x_10) ;  /* 0x0000025000017945 */ /* 0x000fd80003800200 */
[----:B---3--:R-:W-:Y:S05]  /*0430*/  @P0 BRA `(.L_x_11) ;  /* 0x00000000008c0947 */ /* 0x008fea0003800000 */
[----:B------:R-:W0:Y:S01]  /*0440*/  LDCU UR4, c[0x0][0x388] ;  /* 0x00007100ff0477ac */ /* 0x000e220008000800 */
[----:B------:R-:W1:Y:S01]  /*0450*/  LDC R20, c[0x0][0x388] ;  /* 0x0000e200ff147b82 */ /* 0x000e620000000800 */
[----:B------:R-:W-:Y:S02]  /*0460*/  IMAD.IADD R18, R3, 0x1, R8 ;  /* 0x0000000103127824 */ /* 0x000fe400078e0208 */
[----:B------:R-:W-:-:S05]  /*0470*/  IMAD.MOV.U32 R9, RZ, RZ, R0 ;  /* 0x000000ffff097224 */ /* 0x000fca00078e0000 */
[----:B------:R-:W2:Y:S08]  /*0480*/  LDC.64 R4, c[0x4][RZ] ;  /* 0x01000000ff047b82 */ /* 0x000eb00000000a00 */
[----:B------:R-:W3:Y:S01]  /*0490*/  LDC.64 R6, c[0x0][0x390] ;  /* 0x0000e400ff067b82 */ /* 0x000ee20000000a00 */
[----:B0-----:R-:W-:-:S04]  /*04a0*/  ISETP.GE.AND P0, PT, R18, UR4, PT ;  /* 0x0000000412007c0c */ /* 0x001fc8000bf06270 */
[----:B------:R-:W-:-:S13]  /*04b0*/  ISETP.LT.OR P0, PT, R18, RZ, P0 ;  /* 0x000000ff1200720c */ /* 0x000fda0000701670 */
.L_x_14:
[----:B------:R-:W-:Y:S01]  /*04c0*/  IMAD.IADD R11, R2, 0x1, R9 ;  /* 0x00000001020b7824 */ /* 0x000fe200078e0209 */
[----:B------:R-:W-:Y:S04]  /*04d0*/  BSSY.RECONVERGENT B2, `(.L_x_12) ;  /* 0x0000013000027945 */ /* 0x000fe80003800200 */
[----:B-1----:R-:W-:-:S04]  /*04e0*/  ISETP.GE.AND P1, PT, R11, R20, PT ;  /* 0x000000140b00720c */ /* 0x002fc80003f26270 */
[----:B------:R-:W-:-:S04]  /*04f0*/  ISETP.LT.OR P1, PT, R11, RZ, P1 ;  /* 0x000000ff0b00720c */ /* 0x000fc80000f21670 */
[----:B------:R-:W-:-:S13]  /*0500*/  PLOP3.LUT P1, PT, P0, P1, PT, 0xf8, 0x8f ;  /* 0x00000000008f781c */ /* 0x000fda0000723f70 */
[----:B------:R-:W-:Y:S05]  /*0510*/  @P1 BRA `(.L_x_13) ;  /* 0x0000000000381947 */ /* 0x000fea0003800000 */
[----:B------:R-:W0:Y:S02]  /*0520*/  LDC.64 R12, c[0x4][0x10] ;  /* 0x01000400ff0c7b82 */ /* 0x000e240000000a00 */
[----:B0-----:R-:W4:Y:S06]  /*0530*/  LDG.E R12, desc[UR6][R12.64] ;  /* 0x000000060c0c7981 */ /* 0x001f2c000c1e1900 */
[----:B------:R-:W0:Y:S01]  /*0540*/  S2UR UR5, SR_CgaCtaId ;  /* 0x00000000000579c3 */ /* 0x000e220000008800 */
[----:B------:R-:W-:Y:S01]  /*0550*/  UMOV UR4, 0x400 ;  /* 0x0000040000047882 */ /* 0x000fe20000000000 */
[----:B------:R-:W-:-:S04]  /*0560*/  IMAD R11, R18, R20, R11 ;  /* 0x00000014120b7224 */ /* 0x000fc800078e020b */
[----:B---3--:R-:W-:Y:S01]  /*0570*/  IMAD.WIDE R10, R11, 0x4, R6 ;  /* 0x000000040b0a7825 */ /* 0x008fe200078e0206 */
[----:B0-----:R-:W-:-:S03]  /*0580*/  ULEA UR4, UR5, UR4, 0x18 ;  /* 0x0000000405047291 */ /* 0x001fc6000f8ec0ff */
[----:B----4-:R-:W-:-:S04]  /*0590*/  IMAD R15, R15, 0x2, R12 ;  /* 0x000000020f0f7824 */ /* 0x010fc800078e020c */
[----:B------:R-:W-:-:S05]  /*05a0*/  IMAD R15, R15, R9, R8 ;  /* 0x000000090f0f7224 */ /* 0x000fca00078e0208 */
[----:B------:R-:W-:Y:S02]  /*05b0*/  LEA R16, R15, UR4, 0x2 ;  /* 0x000000040f107c11 */ /* 0x000fe4000f8e10ff */
[----:B------:R-:W0:Y:S03]  /*05c0*/  LDC.64 R14, c[0x4][0x18] ;  /* 0x01000600ff0e7b82 */ /* 0x000e260000000a00 */
[----:B------:R-:W1:Y:S04]  /*05d0*/  LDS R17, [R16] ;  /* 0x0000000010117984 */ /* 0x000e680000000800 */
[----:B-1----:R1:W-:Y:S04]  /*05e0*/  STG.E desc[UR6][R10.64], R17 ;  /* 0x000000110a007986 */ /* 0x0023e8000c101906 */
[----:B0-----:R1:W5:Y:S02]  /*05f0*/  LDG.E R15, desc[UR6][R14.64] ;  /* 0x000000060e0f7981 */ /* 0x001364000c1e1900 */
.L_x_13:
[----:B------:R-:W-:Y:S05]  /*0600*/  BSYNC.RECONVERGENT B2 ;  /* 0x0000000000027941 */ /* 0x000fea0003800200 */
.L_x_12:
[----:B-12---:R-:W2:Y:S02]  /*0610*/  LDG.E R10, desc[UR6][R4.64] ;  /* 0x00000006040a7981 */ /* 0x006ea4000c1e1900 */
[----:B--2---:R-:W-:-:S04]  /*0620*/  SHF.R.S32.HI R11, RZ, 0x1f, R10 ;  /* 0x0000001fff0b7819 */ /* 0x004fc8000001140a */
[----:B------:R-:W-:-:S04]  /*0630*/  LEA.HI R10, R11, R10, RZ, 0x5 ;  /* 0x0000000a0b0a7211 */ /* 0x000fc800078f28ff */
[----:B------:R-:W-:-:S04]  /*0640*/  LEA.HI.SX32 R9, R10, R9, 0x1b ;  /* 0x000000090a097211 */ /* 0x000fc800078fdaff */
[----:B-----5:R-:W-:-:S13]  /*0650*/  ISETP.GE.AND P1, PT, R9, R15, PT ;  /* 0x0000000f0900720c */ /* 0x020fda0003f26270 */
[----:B------:R-:W-:Y:S05]  /*0660*/  @!P1 BRA `(.L_x_14) ;  /* 0xfffffffc00949947 */ /* 0x000fea000383ffff */
.L_x_11:
[----:B------:R-:W-:Y:S05]  /*0670*/  BSYNC.RECONVERGENT B1 ;  /* 0x0000000000017941 */ /* 0x000fea0003800200 */
.L_x_10:
[----:B------:R-:W-:Y:S02]  /*0680*/  VIADD R8, R8, 0x20 ;  /* 0x0000002008087836 */ /* 0x000fe40000000000 */
[----:B------:R-:W-:-:S05]  /*0690*/  IMAD.SHL.U32 R5, R15, 0x2, RZ ;  /* 0x000000020f057824 */ /* 0x000fca00078e00ff */
[----:B------:R-:W-:-:S13]  /*06a0*/  ISETP.GE.AND P0, PT, R8, R5, PT ;  /* 0x000000050800720c */ /* 0x000fda0003f06270 */
[----:B------:R-:W-:Y:S05]  /*06b0*/  @!P0 BRA `(.L_x_15) ;  /* 0xfffffffc00548947 */ /* 0x000fea000383ffff */
.L_x_9:
[----:B------:R-:W-:Y:S05]  /*06c0*/  BSYNC.RECONVERGENT B0 ;  /* 0x0000000000007941 */ /* 0x000fea0003800200 */
.L_x_8:
[----:B------:R-:W-:Y:S06]  /*06d0*/  BAR.SYNC.DEFER_BLOCKING 0x0 ;  /* 0x0000000000007b1d */ /* 0x000fec0000010000 */
[----:B------:R-:W-:Y:S05]  /*06e0*/  EXIT ;  /* 0x000000000000794d */ /* 0x000fea0003800000 */
.L_x_16:
[----:B------:R-:W-:-:S00]  /*06f0*/  BRA `(.L_x_16) ;  /* 0xfffffffc00fc7947 */ /* 0x000fc0000383ffff */
[----:B------:R-:W-:-:S00]  /*0700*/  NOP ;  /* 0x0000000000007918 */ /* 0x000fc00000000000 */
[----:B------:R-:W-:-:S00]  /*0710*/  NOP ;  /* 0x0000000000007918 */ /* 0x000fc00000000000 */
[----:B------:R-:W-:-:S00]  /*0720*/  NOP ;  /* 0x0000000000007918 */ /* 0x000fc00000000000 */
[----:B------:R-:W-:-:S00]  /*0730*/  NOP ;  /* 0x0000000000007918 */ /* 0x000fc00000000000 */
[----:B------:R-:W-:-:S00]  /*0740*/  NOP ;  /* 0x0000000000007918 */ /* 0x000fc00000000000 */
[----:B------:R-:W-:-:S00]  /*0750*/  NOP ;  /* 0x0000000000007918 */ /* 0x000fc00000000000 */
[----:B------:R-:W-:-:S00]  /*0760*/  NOP ;  /* 0x0000000000007918 */ /* 0x000fc00000000000 */
[----:B------:R-:W-:-:S00]  /*0770*/  NOP ;  /* 0x0000000000007918 */ /* 0x000fc00000000000 */
.L_x_17:


//--------------------- .nv.shared._Z16transpose_kernelPfiS_ --------------------------
	.section	.nv.shared._Z16transpose_kernelPfiS_,"aw",@nobits
	.sectionflags	@""
	.align	16
	.zero		1024


//--------------------- .nv.shared.reserved.0     --------------------------
	.section	.nv.shared.reserved.0,"aw",@nobits
	.weak		__nv_reservedSMEM_offset_0_alias
	.size		__nv_reservedSMEM_offset_0_alias, 0, 64
	.other		__nv_reservedSMEM_offset_0_alias,@"STO_CUDA_RESERVED_SHARED STV_DEFAULT"
__nv_reservedSMEM_offset_0_alias:
	.zero		0
	.zero		64


//--------------------- .nv.global                --------------------------
	.section	.nv.global,"aw",@nobits
	.align	4
.nv.global:
	.type		PADDING,@object
	.size		PADDING,(MAX_THREADS - PADDING)
	.other		PADDING,@"STV_DEFAULT STO_CUDA_MANAGED"
PADDING:
	.zero		4
	.type		MAX_THREADS,@object
	.size		MAX_THREADS,(TILE_HEIGHT - MAX_THREADS)
	.other		MAX_THREADS,@"STV_DEFAULT STO_CUDA_MANAGED"
MAX_THREADS:
	.zero		4
	.type		TILE_HEIGHT,@object
	.size		TILE_HEIGHT,(SIZE_SHM - TILE_HEIGHT)
	.other		TILE_HEIGHT,@"STV_DEFAULT STO_CUDA_MANAGED"
TILE_HEIGHT:
	.zero		4
	.type		SIZE_SHM,@object
	.size		SIZE_SHM,(.L_1 - SIZE_SHM)
	.other		SIZE_SHM,@"STV_DEFAULT STO_CUDA_MANAGED"
SIZE_SHM:
	.zero		4
.L_1:


//--------------------- .nv.constant0._Z16transpose_kernelPfiS_ --------------------------
	.section	.nv.constant0._Z16transpose_kernelPfiS_,"a",@progbits
	.sectionflags	@""
	.align	4
.nv.constant0._Z16transpose_kernelPfiS_:
	.zero		920


//--------------------- SYMBOLS --------------------------

	.type		.nv.reservedSmem.offset0,@object
	.size		.nv.reservedSmem.offset0,0x4
	.type		.nv.reservedSmem.cap,@object
	.size		.nv.reservedSmem.cap,0x4
